	.headerflags	@"EF_CUDA_TEXMODE_UNIFIED EF_CUDA_64BIT_ADDRESS EF_CUDA_ACCELERATORS EF_CUDA_SM90 EF_CUDA_VIRTUAL_SM(EF_CUDA_SM90)"
	.elftype	@"ET_EXEC"


//--------------------- .nv.info                  --------------------------
	.section	.nv.info,"",@"SHT_CUDA_INFO"
	.align	4


	//----- nvinfo : EIATTR_REGCOUNT
	.align		4
        /*0000*/ 	.byte	0x04, 0x2f
        /*0002*/ 	.short	(.L_1 - .L_0)
	.align		4
.L_0:
        /*0004*/ 	.word	index@(triton_poi_fused_repeat_2)
        /*0008*/ 	.word	0x0000000e


	//----- nvinfo : EIATTR_MIN_STACK_SIZE
	.align		4
.L_1:
        /*000c*/ 	.byte	0x04, 0x12
        /*000e*/ 	.short	(.L_3 - .L_2)
	.align		4
.L_2:
        /*0010*/ 	.word	index@(triton_poi_fused_repeat_2)
        /*0014*/ 	.word	0x00000000


	//----- nvinfo : EIATTR_FRAME_SIZE
	.align		4
.L_3:
        /*0018*/ 	.byte	0x04, 0x11
        /*001a*/ 	.short	(.L_5 - .L_4)
	.align		4
.L_4:
        /*001c*/ 	.word	index@(triton_poi_fused_repeat_2)
        /*0020*/ 	.word	0x00000000


	//----- nvinfo : EIATTR_MIN_STACK_SIZE
	.align		4
.L_5:
        /*0024*/ 	.byte	0x04, 0x12
        /*0026*/ 	.short	(.L_7 - .L_6)
	.align		4
.L_6:
        /*0028*/ 	.word	index@(triton_poi_fused_repeat_2)
        /*002c*/ 	.word	0x00000000
.L_7:


//--------------------- .nv.info.triton_poi_fused_repeat_2 --------------------------
	.section	.nv.info.triton_poi_fused_repeat_2,"",@"SHT_CUDA_INFO"
	.sectionflags	@""
	.align	4


	//----- nvinfo : EIATTR_CUDA_API_VERSION
	.align		4
        /*0000*/ 	.byte	0x04, 0x37
        /*0002*/ 	.short	(.L_9 - .L_8)
.L_8:
        /*0004*/ 	.word	0x0000007c


	//----- nvinfo : EIATTR_KPARAM_INFO
	.align		4
.L_9:
        /*0008*/ 	.byte	0x04, 0x17
        /*000a*/ 	.short	(.L_11 - .L_10)
.L_10:
        /*000c*/ 	.word	0x00000000
        /*0010*/ 	.short	0x0004
        /*0012*/ 	.short	0x0020
        /*0014*/ 	.byte	0x00, 0xf0, 0x11, 0x00


	//----- nvinfo : EIATTR_KPARAM_INFO
	.align		4
.L_11:
        /*0018*/ 	.byte	0x04, 0x17
        /*001a*/ 	.short	(.L_13 - .L_12)
.L_12:
        /*001c*/ 	.word	0x00000000
        /*0020*/ 	.short	0x0003
        /*0022*/ 	.short	0x0018
        /*0024*/ 	.byte	0x00, 0xf4, 0x21, 0x00


	//----- nvinfo : EIATTR_KPARAM_INFO
	.align		4
.L_13:
        /*0028*/ 	.byte	0x04, 0x17
        /*002a*/ 	.short	(.L_15 - .L_14)
.L_14:
        /*002c*/ 	.word	0x00000000
        /*0030*/ 	.short	0x0002
        /*0032*/ 	.short	0x0010
        /*0034*/ 	.byte	0x00, 0xf4, 0x21, 0x00


	//----- nvinfo : EIATTR_KPARAM_INFO
	.align		4
.L_15:
        /*0038*/ 	.byte	0x04, 0x17
        /*003a*/ 	.short	(.L_17 - .L_16)
.L_16:
        /*003c*/ 	.word	0x00000000
        /*0040*/ 	.short	0x0001
        /*0042*/ 	.short	0x0008
        /*0044*/ 	.byte	0x00, 0xf4, 0x21, 0x00


	//----- nvinfo : EIATTR_KPARAM_INFO
	.align		4
.L_17:
        /*0048*/ 	.byte	0x04, 0x17
        /*004a*/ 	.short	(.L_19 - .L_18)
.L_18:
        /*004c*/ 	.word	0x00000000
        /*0050*/ 	.short	0x0000
        /*0052*/ 	.short	0x0000
        /*0054*/ 	.byte	0x00, 0xf4, 0x21, 0x00


	//----- nvinfo : EIATTR_SPARSE_MMA_MASK
	.align		4
.L_19:
        /*0058*/ 	.byte	0x03, 0x50
        /*005a*/ 	.short	0x0000


	//----- nvinfo : EIATTR_MAXREG_COUNT
	.align		4
        /*005c*/ 	.byte	0x03, 0x1b
        /*005e*/ 	.short	0x00ff


	//----- nvinfo : EIATTR_EXIT_INSTR_OFFSETS
	.align		4
        /*0060*/ 	.byte	0x04, 0x1c
        /*0062*/ 	.short	(.L_21 - .L_20)


	//   ....[0]....
.L_20:
        /*0064*/ 	.word	0x000002b0


	//   ....[1]....
        /*0068*/ 	.word	0x000002d0


	//----- nvinfo : EIATTR_REQNTID
	.align		4
.L_21:
        /*006c*/ 	.byte	0x04, 0x10
        /*006e*/ 	.short	(.L_23 - .L_22)
.L_22:
        /*0070*/ 	.word	0x00000080
        /*0074*/ 	.word	0x00000001
        /*0078*/ 	.word	0x00000001


	//----- nvinfo : EIATTR_CBANK_PARAM_SIZE
	.align		4
.L_23:
        /*007c*/ 	.byte	0x03, 0x19
        /*007e*/ 	.short	0x0024


	//----- nvinfo : EIATTR_PARAM_CBANK
	.align		4
        /*0080*/ 	.byte	0x04, 0x0a
        /*0082*/ 	.short	(.L_25 - .L_24)
	.align		4
.L_24:
        /*0084*/ 	.word	index@(.nv.constant0.triton_poi_fused_repeat_2)
        /*0088*/ 	.short	0x0210
        /*008a*/ 	.short	0x0024


	//----- nvinfo : EIATTR_SW_WAR
	.align		4
.L_25:
        /*008c*/ 	.byte	0x04, 0x36
        /*008e*/ 	.short	(.L_27 - .L_26)
.L_26:
        /*0090*/ 	.word	0x00000008
.L_27:


//--------------------- .nv.callgraph             --------------------------
	.section	.nv.callgraph,"",@"SHT_CUDA_CALLGRAPH"
	.align	4
	.sectionentsize	8
	.align		4
        /*0000*/ 	.word	0x00000000
	.align		4
        /*0004*/ 	.word	0xffffffff
	.align		4
        /*0008*/ 	.word	0x00000000
	.align		4
        /*000c*/ 	.word	0xfffffffe
	.align		4
        /*0010*/ 	.word	0x00000000
	.align		4
        /*0014*/ 	.word	0xfffffffd
	.align		4
        /*0018*/ 	.word	0x00000000
	.align		4
        /*001c*/ 	.word	0xfffffffc


//--------------------- .text.triton_poi_fused_repeat_2 --------------------------
	.section	.text.triton_poi_fused_repeat_2,"ax",@progbits
	.align	128
        .global         triton_poi_fused_repeat_2
        .type           triton_poi_fused_repeat_2,@function
        .size           triton_poi_fused_repeat_2,(.L_x_1 - triton_poi_fused_repeat_2)
        .other          triton_poi_fused_repeat_2,@"STO_CUDA_ENTRY STV_DEFAULT"
triton_poi_fused_repeat_2:
.text.triton_poi_fused_repeat_2:
[----:B------:R-:W0:Y:S02]  /*0000*/  LDC R1, c[0x0][0x28] ;  /* 0x00000a00ff017b82 */ /* 0x000e240000000800 */
[----:B------:R-:W1:Y:S01]  /*0010*/  S2R R0, SR_TID.X ;  /* 0x0000000000007919 */ /* 0x000e620000002100 */
[----:B------:R-:W2:Y:S01]  /*0020*/  LDC.64 R6, c[0x0][0x220] ;  /* 0x00008800ff067b82 */ /* 0x000ea20000000a00 */
[----:B------:R-:W-:Y:S01]  /*0030*/  HFMA2.MMA R10, -RZ, RZ, 0, 0 ;  /* 0x00000000ff0a7435 */ /* 0x000fe200000001ff */
[----:B------:R-:W-:Y:S01]  /*0040*/  ULDC.64 UR4, c[0x0][0x208] ;  /* 0x0000820000047ab9 */ /* 0x000fe20000000a00 */
[----:B------:R-:W3:Y:S05]  /*0050*/  S2R R3, SR_CTAID.X ;  /* 0x0000000000037919 */ /* 0x000eea0000002500 */
[----:B------:R-:W4:Y:S01]  /*0060*/  LDC.64 R4, c[0x0][0x218] ;  /* 0x00008600ff047b82 */ /* 0x000f220000000a00 */
[----:B-1----:R-:W-:-:S02]  /*0070*/  LOP3.LUT R0, R0, 0x7f, RZ, 0xc0, !PT ;  /* 0x0000007f00007812 */ /* 0x002fc400078ec0ff */
[----:B---3--:R-:W-:Y:S02]  /*0080*/  SHF.R.S32.HI R9, RZ, 0x18, R3 ;  /* 0x00000018ff097819 */ /* 0x008fe40000011403 */
[----:B------:R-:W-:-:S03]  /*0090*/  LEA R0, R3, R0, 0x7 ;  /* 0x0000000003007211 */ /* 0x000fc600078e38ff */
[----:B------:R-:W1:Y:S01]  /*00a0*/  LDC.64 R2, c[0x0][0x210] ;  /* 0x00008400ff027b82 */ /* 0x000e620000000a00 */
[----:B------:R-:W-:Y:S02]  /*00b0*/  SGXT R9, R9, 0x1 ;  /* 0x000000010909781a */ /* 0x000fe40000000200 */
[----:B------:R-:W-:Y:S02]  /*00c0*/  ISETP.GE.AND P0, PT, R0, 0x100, PT ;  /* 0x000001000000780c */ /* 0x000fe40003f06270 */
[----:B------:R-:W-:-:S04]  /*00d0*/  LEA.HI R9, R9, R0, RZ, 0x4 ;  /* 0x0000000009097211 */ /* 0x000fc800078f20ff */
[----:B------:R-:W-:-:S04]  /*00e0*/  SHF.R.S32.HI R9, RZ, 0x4, R9 ;  /* 0x00000004ff097819 */ /* 0x000fc80000011409 */
[C---:B------:R-:W-:Y:S01]  /*00f0*/  LEA.HI R8, R9.reuse, R9, RZ, 0x2 ;  /* 0x0000000909087211 */ /* 0x040fe200078f10ff */
[----:B--2---:R-:W-:-:S03]  /*0100*/  IMAD.WIDE R6, R9, 0x4, R6 ;  /* 0x0000000409067825 */ /* 0x004fc600078e0206 */
[----:B------:R-:W-:Y:S02]  /*0110*/  LOP3.LUT R8, R8, 0xfffffffc, RZ, 0xc0, !PT ;  /* 0xfffffffc08087812 */ /* 0x000fe400078ec0ff */
[----:B------:R-:W2:Y:S02]  /*0120*/  @!P0 LDG.E.EL R10, desc[UR4][R6.64] ;  /* 0x00000004060a8981 */ /* 0x000ea4000c2e1900 */
[----:B------:R-:W-:Y:S01]  /*0130*/  IADD3 R11, R9, -R8, RZ ;  /* 0x80000008090b7210 */ /* 0x000fe20007ffe0ff */
[----:B-1----:R-:W-:Y:S01]  /*0140*/  IMAD.WIDE R2, R9, 0x4, R2 ;  /* 0x0000000409027825 */ /* 0x002fe200078e0202 */
[----:B------:R-:W-:-:S03]  /*0150*/  CS2R R8, SRZ ;  /* 0x0000000000087805 */ /* 0x000fc6000001ff00 */
[----:B----4-:R-:W-:-:S03]  /*0160*/  IMAD.WIDE R4, R11, 0x4, R4 ;  /* 0x000000040b047825 */ /* 0x010fc600078e0204 */
[----:B------:R1:W3:Y:S04]  /*0170*/  @!P0 LDG.E.EL R8, desc[UR4][R2.64] ;  /* 0x0000000402088981 */ /* 0x0002e8000c2e1900 */
[----:B------:R4:W3:Y:S01]  /*0180*/  @!P0 LDG.E.EL R9, desc[UR4][R4.64] ;  /* 0x0000000404098981 */ /* 0x0008e2000c2e1900 */
[----:B-1----:R-:W1:Y:S01]  /*0190*/  LDC.64 R2, c[0x0][0x228] ;  /* 0x00008a00ff027b82 */ /* 0x002e620000000a00 */
[----:B----4-:R-:W-:Y:S01]  /*01a0*/  MOV R4, 0x3e800000 ;  /* 0x3e80000000047802 */ /* 0x010fe20000000f00 */
[----:B-1----:R-:W-:-:S04]  /*01b0*/  IMAD.WIDE R2, R0, 0x4, R2 ;  /* 0x0000000400027825 */ /* 0x002fc800078e0202 */
[----:B---3--:R-:W-:Y:S01]  /*01c0*/  FADD R8, R9, R8 ;  /* 0x0000000809087221 */ /* 0x008fe20000000000 */
[----:B--2---:R-:W-:-:S04]  /*01d0*/  FADD R9, R10, R9 ;  /* 0x000000090a097221 */ /* 0x004fc80000000000 */
[----:B------:R-:W-:-:S04]  /*01e0*/  FADD R8, R8, R9 ;  /* 0x0000000908087221 */ /* 0x000fc80000000000 */
[----:B------:R-:W-:-:S04]  /*01f0*/  FADD R8, RZ, -R8 ;  /* 0x80000008ff087221 */ /* 0x000fc80000000000 */
[----:B------:R-:W-:-:S05]  /*0200*/  FMUL R8, R8, 1.4426950216293334961 ;  /* 0x3fb8aa3b08087820 */ /* 0x000fca0000400000 */
[----:B------:R-:W-:-:S13]  /*0210*/  FSETP.GEU.AND P1, PT, R8, -126, PT ;  /* 0xc2fc00000800780b */ /* 0x000fda0003f2e000 */
[----:B------:R-:W-:-:S04]  /*0220*/  @!P1 FMUL R8, R8, 0.5 ;  /* 0x3f00000008089820 */ /* 0x000fc80000400000 */
[----:B------:R-:W1:Y:S02]  /*0230*/  MUFU.EX2 R9, R8 ;  /* 0x0000000800097308 */ /* 0x000e640000000800 */
[----:B-1----:R-:W-:-:S04]  /*0240*/  @!P1 FMUL R9, R9, R9 ;  /* 0x0000000909099220 */ /* 0x002fc80000400000 */
[----:B------:R-:W-:-:S05]  /*0250*/  FADD R9, R9, 1 ;  /* 0x3f80000009097421 */ /* 0x000fca0000000000 */
[----:B------:R-:W-:-:S13]  /*0260*/  FSETP.GT.AND P1, PT, R9, 8.50705917302346158658e+37, PT ;  /* 0x7e8000000900780b */ /* 0x000fda0003f24000 */
[----:B------:R-:W-:-:S06]  /*0270*/  @P1 FMUL R9, R9, 0.25 ;  /* 0x3e80000009091820 */ /* 0x000fcc0000400000 */
[----:B------:R-:W1:Y:S01]  /*0280*/  MUFU.RCP R9, R9 ;  /* 0x0000000900097308 */ /* 0x000e620000001000 */
[----:B------:R-:W-:-:S05]  /*0290*/  FSEL R4, R4, 1, P1 ;  /* 0x3f80000004047808 */ /* 0x000fca0000800000 */
[----:B-1----:R-:W-:Y:S01]  /*02a0*/  FMUL R5, R9, R4 ;  /* 0x0000000409057220 */ /* 0x002fe20000400000 */
[----:B------:R-:W-:Y:S06]  /*02b0*/  @P0 EXIT ;  /* 0x000000000000094d */ /* 0x000fec0003800000 */
[----:B------:R-:W-:Y:S01]  /*02c0*/  STG.E desc[UR4][R2.64], R5 ;  /* 0x0000000502007986 */ /* 0x000fe2000c101904 */
[----:B------:R-:W-:Y:S05]  /*02d0*/  EXIT ;  /* 0x000000000000794d */ /* 0x000fea0003800000 */
.L_x_0:
[----:B------:R-:W-:-:S00]  /*02e0*/  BRA `(.L_x_0) ;  /* 0xfffffffc00fc7947 */ /* 0x000fc0000383ffff */
[----:B------:R-:W-:-:S00]  /*02f0*/  NOP ;  /* 0x0000000000007918 */ /* 0x000fc00000000000 */
        /* <DEDUP_REMOVED lines=8> */
.L_x_1:


//--------------------- .nv.constant0.triton_poi_fused_repeat_2 --------------------------
	.section	.nv.constant0.triton_poi_fused_repeat_2,"a",@progbits
	.sectionflags	@""
	.align	4
.nv.constant0.triton_poi_fused_repeat_2:
	.zero		564
